	.headerflags	@"EF_CUDA_TEXMODE_UNIFIED EF_CUDA_64BIT_ADDRESS EF_CUDA_ACCELERATORS EF_CUDA_SM90 EF_CUDA_VIRTUAL_SM(EF_CUDA_SM90)"
	.elftype	@"ET_EXEC"


//--------------------- .nv.info                  --------------------------
	.section	.nv.info,"",@"SHT_CUDA_INFO"
	.align	4


	//----- nvinfo : EIATTR_REGCOUNT
	.align		4
        /*0000*/ 	.byte	0x04, 0x2f
        /*0002*/ 	.short	(.L_1 - .L_0)
	.align		4
.L_0:
        /*0004*/ 	.word	index@(triton_poi_fused_convolution_72)
        /*0008*/ 	.word	0x0000000e


	//----- nvinfo : EIATTR_MIN_STACK_SIZE
	.align		4
.L_1:
        /*000c*/ 	.byte	0x04, 0x12
        /*000e*/ 	.short	(.L_3 - .L_2)
	.align		4
.L_2:
        /*0010*/ 	.word	index@(triton_poi_fused_convolution_72)
        /*0014*/ 	.word	0x00000000


	//----- nvinfo : EIATTR_FRAME_SIZE
	.align		4
.L_3:
        /*0018*/ 	.byte	0x04, 0x11
        /*001a*/ 	.short	(.L_5 - .L_4)
	.align		4
.L_4:
        /*001c*/ 	.word	index@(triton_poi_fused_convolution_72)
        /*0020*/ 	.word	0x00000000


	//----- nvinfo : EIATTR_MIN_STACK_SIZE
	.align		4
.L_5:
        /*0024*/ 	.byte	0x04, 0x12
        /*0026*/ 	.short	(.L_7 - .L_6)
	.align		4
.L_6:
        /*0028*/ 	.word	index@(triton_poi_fused_convolution_72)
        /*002c*/ 	.word	0x00000000
.L_7:


//--------------------- .nv.info.triton_poi_fused_convolution_72 --------------------------
	.section	.nv.info.triton_poi_fused_convolution_72,"",@"SHT_CUDA_INFO"
	.sectionflags	@""
	.align	4


	//----- nvinfo : EIATTR_CUDA_API_VERSION
	.align		4
        /*0000*/ 	.byte	0x04, 0x37
        /*0002*/ 	.short	(.L_9 - .L_8)
.L_8:
        /*0004*/ 	.word	0x0000007c


	//----- nvinfo : EIATTR_KPARAM_INFO
	.align		4
.L_9:
        /*0008*/ 	.byte	0x04, 0x17
        /*000a*/ 	.short	(.L_11 - .L_10)
.L_10:
        /*000c*/ 	.word	0x00000000
        /*0010*/ 	.short	0x0002
        /*0012*/ 	.short	0x0010
        /*0014*/ 	.byte	0x00, 0xf0, 0x11, 0x00


	//----- nvinfo : EIATTR_KPARAM_INFO
	.align		4
.L_11:
        /*0018*/ 	.byte	0x04, 0x17
        /*001a*/ 	.short	(.L_13 - .L_12)
.L_12:
        /*001c*/ 	.word	0x00000000
        /*0020*/ 	.short	0x0001
        /*0022*/ 	.short	0x0008
        /*0024*/ 	.byte	0x00, 0xf4, 0x21, 0x00


	//----- nvinfo : EIATTR_KPARAM_INFO
	.align		4
.L_13:
        /*0028*/ 	.byte	0x04, 0x17
        /*002a*/ 	.short	(.L_15 - .L_14)
.L_14:
        /*002c*/ 	.word	0x00000000
        /*0030*/ 	.short	0x0000
        /*0032*/ 	.short	0x0000
        /*0034*/ 	.byte	0x00, 0xf4, 0x21, 0x00


	//----- nvinfo : EIATTR_SPARSE_MMA_MASK
	.align		4
.L_15:
        /*0038*/ 	.byte	0x03, 0x50
        /*003a*/ 	.short	0x0000


	//----- nvinfo : EIATTR_MAXREG_COUNT
	.align		4
        /*003c*/ 	.byte	0x03, 0x1b
        /*003e*/ 	.short	0x00ff


	//----- nvinfo : EIATTR_EXIT_INSTR_OFFSETS
	.align		4
        /*0040*/ 	.byte	0x04, 0x1c
        /*0042*/ 	.short	(.L_17 - .L_16)


	//   ....[0]....
.L_16:
        /*0044*/ 	.word	0x000001e0


	//   ....[1]....
        /*0048*/ 	.word	0x00000200


	//----- nvinfo : EIATTR_REQNTID
	.align		4
.L_17:
        /*004c*/ 	.byte	0x04, 0x10
        /*004e*/ 	.short	(.L_19 - .L_18)
.L_18:
        /*0050*/ 	.word	0x00000080
        /*0054*/ 	.word	0x00000001
        /*0058*/ 	.word	0x00000001


	//----- nvinfo : EIATTR_CBANK_PARAM_SIZE
	.align		4
.L_19:
        /*005c*/ 	.byte	0x03, 0x19
        /*005e*/ 	.short	0x0014


	//----- nvinfo : EIATTR_PARAM_CBANK
	.align		4
        /*0060*/ 	.byte	0x04, 0x0a
        /*0062*/ 	.short	(.L_21 - .L_20)
	.align		4
.L_20:
        /*0064*/ 	.word	index@(.nv.constant0.triton_poi_fused_convolution_72)
        /*0068*/ 	.short	0x0210
        /*006a*/ 	.short	0x0014


	//----- nvinfo : EIATTR_SW_WAR
	.align		4
.L_21:
        /*006c*/ 	.byte	0x04, 0x36
        /*006e*/ 	.short	(.L_23 - .L_22)
.L_22:
        /*0070*/ 	.word	0x00000008
.L_23:


//--------------------- .nv.callgraph             --------------------------
	.section	.nv.callgraph,"",@"SHT_CUDA_CALLGRAPH"
	.align	4
	.sectionentsize	8
	.align		4
        /*0000*/ 	.word	0x00000000
	.align		4
        /*0004*/ 	.word	0xffffffff
	.align		4
        /*0008*/ 	.word	0x00000000
	.align		4
        /*000c*/ 	.word	0xfffffffe
	.align		4
        /*0010*/ 	.word	0x00000000
	.align		4
        /*0014*/ 	.word	0xfffffffd
	.align		4
        /*0018*/ 	.word	0x00000000
	.align		4
        /*001c*/ 	.word	0xfffffffc


//--------------------- .text.triton_poi_fused_convolution_72 --------------------------
	.section	.text.triton_poi_fused_convolution_72,"ax",@progbits
	.align	128
        .global         triton_poi_fused_convolution_72
        .type           triton_poi_fused_convolution_72,@function
        .size           triton_poi_fused_convolution_72,(.L_x_1 - triton_poi_fused_convolution_72)
        .other          triton_poi_fused_convolution_72,@"STO_CUDA_ENTRY STV_DEFAULT"
triton_poi_fused_convolution_72:
.text.triton_poi_fused_convolution_72:
[----:B------:R-:W0:Y:S02]  /*0000*/  LDC R1, c[0x0][0x28] ;  /* 0x00000a00ff017b82 */ /* 0x000e240000000800 */
[----:B------:R-:W1:Y:S01]  /*0010*/  S2R R0, SR_TID.X ;  /* 0x0000000000007919 */ /* 0x000e620000002100 */
[----:B------:R-:W2:Y:S01]  /*0020*/  LDC.64 R6, c[0x0][0x218] ;  /* 0x00008600ff067b82 */ /* 0x000ea20000000a00 */
[----:B------:R-:W-:Y:S01]  /*0030*/  ULDC.64 UR4, c[0x0][0x208] ;  /* 0x0000820000047ab9 */ /* 0x000fe20000000a00 */
[----:B------:R-:W3:Y:S06]  /*0040*/  S2R R9, SR_CTAID.X ;  /* 0x0000000000097919 */ /* 0x000eec0000002500 */
[----:B------:R-:W4:Y:S01]  /*0050*/  LDC.64 R2, c[0x0][0x210] ;  /* 0x00008400ff027b82 */ /* 0x000f220000000a00 */
[----:B-1----:R-:W-:-:S04]  /*0060*/  SHF.L.U32 R0, R0, 0x1, RZ ;  /* 0x0000000100007819 */ /* 0x002fc800000006ff */
[----:B------:R-:W-:-:S04]  /*0070*/  LOP3.LUT R0, R0, 0xfe, RZ, 0xc0, !PT ;  /* 0x000000fe00007812 */ /* 0x000fc800078ec0ff */
[----:B---3--:R-:W-:-:S04]  /*0080*/  LEA R9, R9, R0, 0x8 ;  /* 0x0000000009097211 */ /* 0x008fc800078e40ff */
[----:B------:R-:W-:Y:S01]  /*0090*/  IADD3 R0, R9, 0x1, RZ ;  /* 0x0000000109007810 */ /* 0x000fe20007ffe0ff */
[C---:B------:R-:W-:Y:S01]  /*00a0*/  IMAD.HI R4, R9.reuse, 0x1b4e81b5, RZ ;  /* 0x1b4e81b509047827 */ /* 0x040fe200078e02ff */
[----:B------:R-:W-:-:S03]  /*00b0*/  ISETP.GE.AND P0, PT, R9, 0x4b0, PT ;  /* 0x000004b00900780c */ /* 0x000fc60003f06270 */
[----:B------:R-:W-:Y:S01]  /*00c0*/  IMAD.HI R8, R0, 0x1b4e81b5, RZ ;  /* 0x1b4e81b500087827 */ /* 0x000fe200078e02ff */
[----:B------:R-:W-:-:S03]  /*00d0*/  SHF.R.U32.HI R5, RZ, 0x1f, R4 ;  /* 0x0000001fff057819 */ /* 0x000fc60000011604 */
[----:B----4-:R-:W-:Y:S01]  /*00e0*/  IMAD.WIDE R2, R9, 0x4, R2 ;  /* 0x0000000409027825 */ /* 0x010fe200078e0202 */
[----:B------:R-:W-:Y:S02]  /*00f0*/  SHF.R.U32.HI R11, RZ, 0x1f, R8 ;  /* 0x0000001fff0b7819 */ /* 0x000fe40000011608 */
[----:B------:R-:W-:Y:S02]  /*0100*/  LEA.HI.SX32 R4, R4, R5, 0x1d ;  /* 0x0000000504047211 */ /* 0x000fe400078feaff */
[----:B------:R-:W-:-:S03]  /*0110*/  LEA.HI.SX32 R11, R8, R11, 0x1d ;  /* 0x0000000b080b7211 */ /* 0x000fc600078feaff */
[----:B------:R-:W-:Y:S01]  /*0120*/  IMAD R5, R4, -0x4b, R9 ;  /* 0xffffffb504057824 */ /* 0x000fe200078e0209 */
[----:B------:R-:W-:Y:S01]  /*0130*/  CS2R R8, SRZ ;  /* 0x0000000000087805 */ /* 0x000fe2000001ff00 */
[----:B------:R-:W-:Y:S01]  /*0140*/  IMAD R11, R11, -0x4b, R0 ;  /* 0xffffffb50b0b7824 */ /* 0x000fe200078e0200 */
[----:B------:R-:W-:Y:S01]  /*0150*/  MOV R0, RZ ;  /* 0x000000ff00007202 */ /* 0x000fe20000000f00 */
[----:B--2---:R-:W-:-:S03]  /*0160*/  IMAD.WIDE R4, R5, 0x4, R6 ;  /* 0x0000000405047825 */ /* 0x004fc600078e0206 */
[----:B------:R-:W2:Y:S01]  /*0170*/  @!P0 LDG.E.64 R8, desc[UR4][R2.64] ;  /* 0x0000000402088981 */ /* 0x000ea2000c1e1b00 */
[----:B------:R-:W-:Y:S01]  /*0180*/  IMAD.WIDE R6, R11, 0x4, R6 ;  /* 0x000000040b067825 */ /* 0x000fe200078e0206 */
[----:B------:R-:W-:-:S04]  /*0190*/  HFMA2.MMA R11, -RZ, RZ, 0, 0 ;  /* 0x00000000ff0b7435 */ /* 0x000fc800000001ff */
[----:B------:R-:W2:Y:S06]  /*01a0*/  @!P0 LDG.E.EL R0, desc[UR4][R6.64] ;  /* 0x0000000406008981 */ /* 0x000eac000c2e1900 */
[----:B------:R-:W3:Y:S01]  /*01b0*/  @!P0 LDG.E.EL R11, desc[UR4][R4.64] ;  /* 0x00000004040b8981 */ /* 0x000ee2000c2e1900 */
[----:B--2---:R-:W-:Y:S01]  /*01c0*/  FADD R9, R0, R9 ;  /* 0x0000000900097221 */ /* 0x004fe20000000000 */
[----:B---3--:R-:W-:Y:S01]  /*01d0*/  FADD R8, R11, R8 ;  /* 0x000000080b087221 */ /* 0x008fe20000000000 */
[----:B------:R-:W-:Y:S06]  /*01e0*/  @P0 EXIT ;  /* 0x000000000000094d */ /* 0x000fec0003800000 */
[----:B------:R-:W-:Y:S01]  /*01f0*/  STG.E.64 desc[UR4][R2.64], R8 ;  /* 0x0000000802007986 */ /* 0x000fe2000c101b04 */
[----:B------:R-:W-:Y:S05]  /*0200*/  EXIT ;  /* 0x000000000000794d */ /* 0x000fea0003800000 */
.L_x_0:
[----:B------:R-:W-:-:S00]  /*0210*/  BRA `(.L_x_0) ;  /* 0xfffffffc00fc7947 */ /* 0x000fc0000383ffff */
[----:B------:R-:W-:-:S00]  /*0220*/  NOP ;  /* 0x0000000000007918 */ /* 0x000fc00000000000 */
        /* <DEDUP_REMOVED lines=13> */
.L_x_1:


//--------------------- .nv.constant0.triton_poi_fused_convolution_72 --------------------------
	.section	.nv.constant0.triton_poi_fused_convolution_72,"a",@progbits
	.sectionflags	@""
	.align	4
.nv.constant0.triton_poi_fused_convolution_72:
	.zero		548
